//
// Generated by NVIDIA NVVM Compiler
//
// Compiler Build ID: CL-36424714
// Cuda compilation tools, release 13.0, V13.0.88
// Based on NVVM 20.0.0
//

.version 9.0
.target sm_100
.address_size 64

	// .globl	_Z6kernelv
.extern .func  (.param .b32 func_retval0) vprintf
(
	.param .b64 vprintf_param_0,
	.param .b64 vprintf_param_1
)
;
.global .align 1 .b8 $str[43] = {67, 117, 114, 114, 101, 110, 116, 32, 84, 104, 114, 101, 97, 100, 32, 80, 111, 115, 105, 116, 105, 111, 110, 32, 97, 116, 32, 120, 32, 58, 32, 37, 100, 44, 32, 121, 32, 58, 32, 37, 100, 10};

.visible .entry _Z6kernelv()
{
	.local .align 8 .b8 	__local_depot0[8];
	.reg .b64 	%SP;
	.reg .b64 	%SPL;
	.reg .b32 	%r<11>;
	.reg .b64 	%rd<5>;

	mov.u64 	%SPL, __local_depot0;
	cvta.local.u64 	%SP, %SPL;
	add.u64 	%rd1, %SP, 0;
	add.u64 	%rd2, %SPL, 0;
	mov.u32 	%r1, %ctaid.x;
	mov.u32 	%r2, %ntid.x;
	mov.u32 	%r3, %tid.x;
	mad.lo.s32 	%r4, %r1, %r2, %r3;
	mov.u32 	%r5, %ctaid.y;
	mov.u32 	%r6, %ntid.y;
	mov.u32 	%r7, %tid.y;
	mad.lo.s32 	%r8, %r5, %r6, %r7;
	st.local.v2.u32 	[%rd2], {%r4, %r8};
	mov.u64 	%rd3, $str;
	cvta.global.u64 	%rd4, %rd3;
	{ // callseq 0, 0
	.param .b64 param0;
	st.param.b64 	[param0], %rd4;
	.param .b64 param1;
	st.param.b64 	[param1], %rd1;
	.param .b32 retval0;
	call.uni (retval0), 
	vprintf, 
	(
	param0, 
	param1
	);
	ld.param.b32 	%r9, [retval0];
	} // callseq 0
	ret;

}


// ===== COMPILED SASS (sm_100) =====

	.target	sm_100

	.elftype	@"ET_EXEC"


//--------------------- .note.nv.tkinfo           --------------------------
	.section	.note.nv.tkinfo,"",@"SHT_NOTE"
	.sectionflags	@"SHF_NOTE_NV_TKINFO"
	.tkinfo
        /*0018*/ 	.word	0x00000002
        /*0030*/ 	.string	""
        /*0030*/ 	.string	"ptxas"
        /*0030*/ 	.string	"Cuda compilation tools, release 13.0, V13.0.88"
        /*0030*/ 	.string	"Build cuda_13.0.r13.0/compiler.36424714_0"
        /*0030*/ 	.string	"-arch sm_100 -m 64 "



//--------------------- .note.nv.cuinfo           --------------------------
	.section	.note.nv.cuinfo,"",@"SHT_NOTE"
	.sectionflags	@"SHF_NOTE_NV_CUINFO"
        /*0018*/ 	.short	0x0002
        /*001a*/ 	.short	0x0064
        /*001c*/ 	.short	0x0082
	.zero		2


//--------------------- .nv.info                  --------------------------
	.section	.nv.info,"",@"SHT_CUDA_INFO"
	.align	4


	//----- nvinfo : EIATTR_REGCOUNT
	.align		4
        /*0000*/ 	.byte	0x04, 0x2f
        /*0002*/ 	.short	(.L_2 - .L_1)
	.align		4
.L_1:
        /*0004*/ 	.word	index@(_Z6kernelv)
        /*0008*/ 	.word	0x00000018


	//----- nvinfo : EIATTR_FRAME_SIZE
	.align		4
.L_2:
        /*000c*/ 	.byte	0x04, 0x11
        /*000e*/ 	.short	(.L_4 - .L_3)
	.align		4
.L_3:
        /*0010*/ 	.word	index@(_Z6kernelv)
        /*0014*/ 	.word	0x00000008


	//----- nvinfo : EIATTR_MIN_STACK_SIZE
	.align		4
.L_4:
        /*0018*/ 	.byte	0x04, 0x12
        /*001a*/ 	.short	(.L_6 - .L_5)
	.align		4
.L_5:
        /*001c*/ 	.word	index@(_Z6kernelv)
        /*0020*/ 	.word	0x00000008
.L_6:


//--------------------- .nv.compat                --------------------------
	.section	.nv.compat,"",@"SHT_CUDA_COMPAT_INFO"
	.align	4
        /*0000*/ 	.byte	0x02, 0x09, 0x00, 0x00, 0x02, 0x02, 0x01, 0x00, 0x02, 0x05, 0x05, 0x00, 0x03, 0x07, 0x01, 0x01
        /*0010*/ 	.byte	0x02, 0x03, 0x00, 0x00, 0x02, 0x06, 0x01, 0x00, 0x04, 0x0b, 0x08, 0x00, 0x09, 0x00, 0x00, 0x00
        /*0020*/ 	.byte	0x00, 0x00, 0x00, 0x00


//--------------------- .nv.info._Z6kernelv       --------------------------
	.section	.nv.info._Z6kernelv,"",@"SHT_CUDA_INFO"
	.sectionflags	@""
	.align	4


	//----- nvinfo : EIATTR_CUDA_API_VERSION
	.align		4
        /*0000*/ 	.byte	0x04, 0x37
        /*0002*/ 	.short	(.L_8 - .L_7)
.L_7:
        /*0004*/ 	.word	0x00000082


	//----- nvinfo : EIATTR_SPARSE_MMA_MASK
	.align		4
.L_8:
        /*0008*/ 	.byte	0x03, 0x50
        /*000a*/ 	.short	0x0000


	//----- nvinfo : EIATTR_MAXREG_COUNT
	.align		4
        /*000c*/ 	.byte	0x03, 0x1b
        /*000e*/ 	.short	0x00ff


	//----- nvinfo : EIATTR_EXTERNS
	.align		4
        /*0010*/ 	.byte	0x04, 0x0f
        /*0012*/ 	.short	(.L_10 - .L_9)


	//   ....[0]....
	.align		4
.L_9:
        /*0014*/ 	.word	index@(vprintf)


	//----- nvinfo : EIATTR_MERCURY_ISA_VERSION
	.align		4
.L_10:
        /*0018*/ 	.byte	0x03, 0x5f
        /*001a*/ 	.short	0x0101


	//----- nvinfo : EIATTR_VRC_CTA_INIT_COUNT
	.align		4
        /*001c*/ 	.byte	0x02, 0x4a
	.zero		1
	.zero		1


	//----- nvinfo : EIATTR_SYSCALL_OFFSETS
	.align		4
        /*0020*/ 	.byte	0x04, 0x46
        /*0022*/ 	.short	(.L_12 - .L_11)


	//   ....[0]....
.L_11:
        /*0024*/ 	.word	0x00000150


	//----- nvinfo : EIATTR_EXIT_INSTR_OFFSETS
	.align		4
.L_12:
        /*0028*/ 	.byte	0x04, 0x1c
        /*002a*/ 	.short	(.L_14 - .L_13)


	//   ....[0]....
.L_13:
        /*002c*/ 	.word	0x00000160


	//----- nvinfo : EIATTR_SW_WAR
	.align		4
.L_14:
        /*0030*/ 	.byte	0x04, 0x36
        /*0032*/ 	.short	(.L_16 - .L_15)
.L_15:
        /*0034*/ 	.word	0x00000008
.L_16:


//--------------------- .nv.callgraph             --------------------------
	.section	.nv.callgraph,"",@"SHT_CUDA_CALLGRAPH"
	.align	4
	.sectionentsize	8
	.align		4
        /*0000*/ 	.word	0x00000000
	.align		4
        /*0004*/ 	.word	0xffffffff
	.align		4
        /*0008*/ 	.word	index@(_Z6kernelv)
	.align		4
        /*000c*/ 	.word	index@(vprintf)
	.align		4
        /*0010*/ 	.word	0x00000000
	.align		4
        /*0014*/ 	.word	0xfffffffe
	.align		4
        /*0018*/ 	.word	0x00000000
	.align		4
        /*001c*/ 	.word	0xfffffffd
	.align		4
        /*0020*/ 	.word	0x00000000
	.align		4
        /*0024*/ 	.word	0xfffffffc


//--------------------- .nv.constant4             --------------------------
	.section	.nv.constant4,"a",@progbits
	.align	8
	.align		8
.nv.constant4:
        /*0000*/ 	.dword	vprintf
	.align		8
        /*0008*/ 	.dword	$str


//--------------------- .text._Z6kernelv          --------------------------
	.section	.text._Z6kernelv,"ax",@progbits
	.align	128
        .global         _Z6kernelv
        .type           _Z6kernelv,@function
        .size           _Z6kernelv,(.L_x_2 - _Z6kernelv)
        .other          _Z6kernelv,@"STO_CUDA_ENTRY STV_DEFAULT"
_Z6kernelv:
.text._Z6kernelv:
[----:B------:R-:W0:Y:S01]  /*0000*/  LDC R1, c[0x0][0x37c] ;  /* 0x0000df00ff017b82 */ /* 0x000e220000000800 */
[----:B------:R-:W1:Y:S01]  /*0010*/  S2R R3, SR_TID.X ;  /* 0x0000000000037919 */ /* 0x000e620000002100 */
[----:B------:R-:W2:Y:S06]  /*0020*/  LDCU UR5, c[0x0][0x2fc] ;  /* 0x00005f80ff0577ac */ /* 0x000eac0008000800 */
[----:B------:R-:W1:Y:S01]  /*0030*/  S2UR UR4, SR_CTAID.X ;  /* 0x00000000000479c3 */ /* 0x000e620000002500 */
[----:B0-----:R-:W-:Y:S01]  /*0040*/  VIADD R1, R1, 0xfffffff8 ;  /* 0xfffffff801017836 */ /* 0x001fe20000000000 */
[----:B------:R-:W0:Y:S06]  /*0050*/  S2R R5, SR_TID.Y ;  /* 0x0000000000057919 */ /* 0x000e2c0000002200 */
[----:B------:R-:W1:Y:S08]  /*0060*/  LDC R2, c[0x0][0x360] ;  /* 0x0000d800ff027b82 */ /* 0x000e700000000800 */
[----:B------:R-:W0:Y:S08]  /*0070*/  S2UR UR6, SR_CTAID.Y ;  /* 0x00000000000679c3 */ /* 0x000e300000002600 */
[----:B------:R-:W0:Y:S01]  /*0080*/  LDC R0, c[0x0][0x364] ;  /* 0x0000d900ff007b82 */ /* 0x000e220000000800 */
[----:B-1----:R-:W-:Y:S01]  /*0090*/  IMAD R2, R2, UR4, R3 ;  /* 0x0000000402027c24 */ /* 0x002fe2000f8e0203 */
[----:B------:R-:W1:Y:S01]  /*00a0*/  LDCU UR4, c[0x0][0x2f8] ;  /* 0x00005f00ff0477ac */ /* 0x000e620008000800 */
[----:B0-----:R-:W-:Y:S01]  /*00b0*/  IMAD R3, R0, UR6, R5 ;  /* 0x0000000600037c24 */ /* 0x001fe2000f8e0205 */
[----:B------:R-:W-:Y:S01]  /*00c0*/  MOV R0, 0x0 ;  /* 0x0000000000007802 */ /* 0x000fe20000000f00 */
[----:B------:R-:W0:Y:S01]  /*00d0*/  LDCU.64 UR6, c[0x4][0x8] ;  /* 0x01000100ff0677ac */ /* 0x000e220008000a00 */
[----:B-1----:R-:W-:-:S02]  /*00e0*/  IADD3 R6, P0, PT, R1, UR4, RZ ;  /* 0x0000000401067c10 */ /* 0x002fc4000ff1e0ff */
[----:B------:R1:W-:Y:S01]  /*00f0*/  STL.64 [R1], R2 ;  /* 0x0000000201007387 */ /* 0x0003e20000100a00 */
[----:B------:R1:W3:Y:S01]  /*0100*/  LDC.64 R8, c[0x4][R0] ;  /* 0x0100000000087b82 */ /* 0x0002e20000000a00 */
[----:B--2---:R-:W-:Y:S01]  /*0110*/  IADD3.X R7, PT, PT, RZ, UR5, RZ, P0, !PT ;  /* 0x00000005ff077c10 */ /* 0x004fe200087fe4ff */
[----:B0-----:R-:W-:Y:S01]  /*0120*/  IMAD.U32 R4, RZ, RZ, UR6 ;  /* 0x00000006ff047e24 */ /* 0x001fe2000f8e00ff */
[----:B-1----:R-:W-:-:S07]  /*0130*/  MOV R5, UR7 ;  /* 0x0000000700057c02 */ /* 0x002fce0008000f00 */
[----:B------:R-:W-:-:S07]  /*0140*/  LEPC R20, `(.L_x_0) ;  /* 0x000000001014794e */ /* 0x000fce0000000000 */
[----:B---3--:R-:W-:Y:S05]  /*0150*/  CALL.ABS.NOINC R8 ;  /* 0x0000000008007343 */ /* 0x008fea0003c00000 */
.L_x_0:
[----:B------:R-:W-:Y:S05]  /*0160*/  EXIT ;  /* 0x000000000000794d */ /* 0x000fea0003800000 */
.L_x_1:
[----:B------:R-:W-:-:S00]  /*0170*/  BRA `(.L_x_1) ;  /* 0xfffffffc00fc7947 */ /* 0x000fc0000383ffff */
[----:B------:R-:W-:-:S00]  /*0180*/  NOP ;  /* 0x0000000000007918 */ /* 0x000fc00000000000 */
[----:B------:R-:W-:-:S00]  /*0190*/  NOP ;  /* 0x0000000000007918 */ /* 0x000fc00000000000 */
[----:B------:R-:W-:-:S00]  /*01a0*/  NOP ;  /* 0x0000000000007918 */ /* 0x000fc00000000000 */
[----:B------:R-:W-:-:S00]  /*01b0*/  NOP ;  /* 0x0000000000007918 */ /* 0x000fc00000000000 */
[----:B------:R-:W-:-:S00]  /*01c0*/  NOP ;  /* 0x0000000000007918 */ /* 0x000fc00000000000 */
[----:B------:R-:W-:-:S00]  /*01d0*/  NOP ;  /* 0x0000000000007918 */ /* 0x000fc00000000000 */
[----:B------:R-:W-:-:S00]  /*01e0*/  NOP ;  /* 0x0000000000007918 */ /* 0x000fc00000000000 */
[----:B------:R-:W-:-:S00]  /*01f0*/  NOP ;  /* 0x0000000000007918 */ /* 0x000fc00000000000 */
.L_x_2:


//--------------------- .nv.global.init           --------------------------
	.section	.nv.global.init,"aw",@progbits
.nv.global.init:
	.type		$str,@object
	.size		$str,(.L_0 - $str)
$str:
        /*0000*/ 	.byte	0x43, 0x75, 0x72, 0x72, 0x65, 0x6e, 0x74, 0x20, 0x54, 0x68, 0x72, 0x65, 0x61, 0x64, 0x20, 0x50
        /*0010*/ 	.byte	0x6f, 0x73, 0x69, 0x74, 0x69, 0x6f, 0x6e, 0x20, 0x61, 0x74, 0x20, 0x78, 0x20, 0x3a, 0x20, 0x25
        /*0020*/ 	.byte	0x64, 0x2c, 0x20, 0x79, 0x20, 0x3a, 0x20, 0x25, 0x64, 0x0a, 0x00
.L_0:


//--------------------- .nv.shared.reserved.0     --------------------------
	.section	.nv.shared.reserved.0,"aw",@nobits
	.weak		__nv_reservedSMEM_offset_0_alias
	.size		__nv_reservedSMEM_offset_0_alias, 0, 64
	.other		__nv_reservedSMEM_offset_0_alias,@"STO_CUDA_RESERVED_SHARED STV_DEFAULT"
__nv_reservedSMEM_offset_0_alias:
	.zero		0
	.zero		64


//--------------------- .nv.constant0._Z6kernelv  --------------------------
	.section	.nv.constant0._Z6kernelv,"a",@progbits
	.sectionflags	@""
	.align	4
.nv.constant0._Z6kernelv:
	.zero		896


//--------------------- SYMBOLS --------------------------

	.type		.nv.reservedSmem.offset0,@object
	.size		.nv.reservedSmem.offset0,0x4
	.type		vprintf,@function
